	.headerflags	@"EF_CUDA_TEXMODE_UNIFIED EF_CUDA_64BIT_ADDRESS EF_CUDA_ACCELERATORS EF_CUDA_SM90 EF_CUDA_VIRTUAL_SM(EF_CUDA_SM90)"
	.elftype	@"ET_EXEC"


//--------------------- .nv.info                  --------------------------
	.section	.nv.info,"",@"SHT_CUDA_INFO"
	.align	4


	//----- nvinfo : EIATTR_REGCOUNT
	.align		4
        /*0000*/ 	.byte	0x04, 0x2f
        /*0002*/ 	.short	(.L_2 - .L_1)
	.align		4
.L_1:
        /*0004*/ 	.word	index@(triton_poi_fused__log_softmax_28)
        /*0008*/ 	.word	0x0000001c


	//----- nvinfo : EIATTR_MIN_STACK_SIZE
	.align		4
.L_2:
        /*000c*/ 	.byte	0x04, 0x12
        /*000e*/ 	.short	(.L_4 - .L_3)
	.align		4
.L_3:
        /*0010*/ 	.word	index@(triton_poi_fused__log_softmax_28)
        /*0014*/ 	.word	0x00000000


	//----- nvinfo : EIATTR_FRAME_SIZE
	.align		4
.L_4:
        /*0018*/ 	.byte	0x04, 0x11
        /*001a*/ 	.short	(.L_6 - .L_5)
	.align		4
.L_5:
        /*001c*/ 	.word	index@(triton_poi_fused__log_softmax_28)
        /*0020*/ 	.word	0x00000000


	//----- nvinfo : EIATTR_MIN_STACK_SIZE
	.align		4
.L_6:
        /*0024*/ 	.byte	0x04, 0x12
        /*0026*/ 	.short	(.L_8 - .L_7)
	.align		4
.L_7:
        /*0028*/ 	.word	index@(triton_poi_fused__log_softmax_28)
        /*002c*/ 	.word	0x00000000
.L_8:


//--------------------- .nv.info.triton_poi_fused__log_softmax_28 --------------------------
	.section	.nv.info.triton_poi_fused__log_softmax_28,"",@"SHT_CUDA_INFO"
	.sectionflags	@""
	.align	4


	//----- nvinfo : EIATTR_CUDA_API_VERSION
	.align		4
        /*0000*/ 	.byte	0x04, 0x37
        /*0002*/ 	.short	(.L_10 - .L_9)
.L_9:
        /*0004*/ 	.word	0x0000007c


	//----- nvinfo : EIATTR_KPARAM_INFO
	.align		4
.L_10:
        /*0008*/ 	.byte	0x04, 0x17
        /*000a*/ 	.short	(.L_12 - .L_11)
.L_11:
        /*000c*/ 	.word	0x00000000
        /*0010*/ 	.short	0x0002
        /*0012*/ 	.short	0x0010
        /*0014*/ 	.byte	0x00, 0xf0, 0x11, 0x00


	//----- nvinfo : EIATTR_KPARAM_INFO
	.align		4
.L_12:
        /*0018*/ 	.byte	0x04, 0x17
        /*001a*/ 	.short	(.L_14 - .L_13)
.L_13:
        /*001c*/ 	.word	0x00000000
        /*0020*/ 	.short	0x0001
        /*0022*/ 	.short	0x0008
        /*0024*/ 	.byte	0x00, 0xf4, 0x21, 0x00


	//----- nvinfo : EIATTR_KPARAM_INFO
	.align		4
.L_14:
        /*0028*/ 	.byte	0x04, 0x17
        /*002a*/ 	.short	(.L_16 - .L_15)
.L_15:
        /*002c*/ 	.word	0x00000000
        /*0030*/ 	.short	0x0000
        /*0032*/ 	.short	0x0000
        /*0034*/ 	.byte	0x00, 0xf4, 0x21, 0x00


	//----- nvinfo : EIATTR_SPARSE_MMA_MASK
	.align		4
.L_16:
        /*0038*/ 	.byte	0x03, 0x50
        /*003a*/ 	.short	0x0000


	//----- nvinfo : EIATTR_MAXREG_COUNT
	.align		4
        /*003c*/ 	.byte	0x03, 0x1b
        /*003e*/ 	.short	0x00ff


	//----- nvinfo : EIATTR_EXIT_INSTR_OFFSETS
	.align		4
        /*0040*/ 	.byte	0x04, 0x1c
        /*0042*/ 	.short	(.L_18 - .L_17)


	//   ....[0]....
.L_17:
        /*0044*/ 	.word	0x00000e60


	//----- nvinfo : EIATTR_REQNTID
	.align		4
.L_18:
        /*0048*/ 	.byte	0x04, 0x10
        /*004a*/ 	.short	(.L_20 - .L_19)
.L_19:
        /*004c*/ 	.word	0x00000080
        /*0050*/ 	.word	0x00000001
        /*0054*/ 	.word	0x00000001


	//----- nvinfo : EIATTR_CBANK_PARAM_SIZE
	.align		4
.L_20:
        /*0058*/ 	.byte	0x03, 0x19
        /*005a*/ 	.short	0x0014


	//----- nvinfo : EIATTR_PARAM_CBANK
	.align		4
        /*005c*/ 	.byte	0x04, 0x0a
        /*005e*/ 	.short	(.L_22 - .L_21)
	.align		4
.L_21:
        /*0060*/ 	.word	index@(.nv.constant0.triton_poi_fused__log_softmax_28)
        /*0064*/ 	.short	0x0210
        /*0066*/ 	.short	0x0014


	//----- nvinfo : EIATTR_SW_WAR
	.align		4
.L_22:
        /*0068*/ 	.byte	0x04, 0x36
        /*006a*/ 	.short	(.L_24 - .L_23)
.L_23:
        /*006c*/ 	.word	0x00000008
.L_24:


//--------------------- .nv.callgraph             --------------------------
	.section	.nv.callgraph,"",@"SHT_CUDA_CALLGRAPH"
	.align	4
	.sectionentsize	8
	.align		4
        /*0000*/ 	.word	0x00000000
	.align		4
        /*0004*/ 	.word	0xffffffff
	.align		4
        /*0008*/ 	.word	0x00000000
	.align		4
        /*000c*/ 	.word	0xfffffffe
	.align		4
        /*0010*/ 	.word	0x00000000
	.align		4
        /*0014*/ 	.word	0xfffffffd
	.align		4
        /*0018*/ 	.word	0x00000000
	.align		4
        /*001c*/ 	.word	0xfffffffc


//--------------------- .nv.constant4             --------------------------
	.section	.nv.constant4,"a",@progbits
	.align	8
	.align		8
.nv.constant4:
        /*0000*/ 	.dword	_$_str


//--------------------- .text.triton_poi_fused__log_softmax_28 --------------------------
	.section	.text.triton_poi_fused__log_softmax_28,"ax",@progbits
	.align	128
        .global         triton_poi_fused__log_softmax_28
        .type           triton_poi_fused__log_softmax_28,@function
        .size           triton_poi_fused__log_softmax_28,(.L_x_1 - triton_poi_fused__log_softmax_28)
        .other          triton_poi_fused__log_softmax_28,@"STO_CUDA_ENTRY STV_DEFAULT"
triton_poi_fused__log_softmax_28:
.text.triton_poi_fused__log_softmax_28:
[----:B------:R-:W-:Y:S01]  /*0000*/  LDC R1, c[0x0][0x28] ;  /* 0x00000a00ff017b82 */ /* 0x000fe20000000800 */
[----:B------:R-:W1:Y:S07]  /*0010*/  S2R R0, SR_TID.X ;  /* 0x0000000000007919 */ /* 0x000e6e0000002100 */
[----:B------:R-:W2:Y:S01]  /*0020*/  LDC.64 R2, c[0x0][0x210] ;  /* 0x00008400ff027b82 */ /* 0x000ea20000000a00 */
[----:B------:R-:W-:Y:S01]  /*0030*/  ULDC.64 UR4, c[0x0][0x208] ;  /* 0x0000820000047ab9 */ /* 0x000fe20000000a00 */
[----:B------:R-:W-:Y:S01]  /*0040*/  ULDC.64 UR6, c[0x0][0x218] ;  /* 0x0000860000067ab9 */ /* 0x000fe20000000a00 */
[----:B------:R-:W3:Y:S01]  /*0050*/  S2R R7, SR_CTAID.X ;  /* 0x0000000000077919 */ /* 0x000ee20000002500 */
[----:B-1----:R-:W-:-:S02]  /*0060*/  SHF.L.U32 R0, R0, 0x2, RZ ;  /* 0x0000000200007819 */ /* 0x002fc400000006ff */
[----:B---3--:R-:W-:Y:S02]  /*0070*/  SHF.R.S32.HI R5, RZ, 0x16, R7 ;  /* 0x00000016ff057819 */ /* 0x008fe40000011407 */
[----:B------:R-:W-:Y:S02]  /*0080*/  LOP3.LUT R0, R0, 0x1fc, RZ, 0xc0, !PT ;  /* 0x000001fc00007812 */ /* 0x000fe400078ec0ff */
[----:B------:R-:W-:Y:S02]  /*0090*/  SGXT R5, R5, 0x1 ;  /* 0x000000010505781a */ /* 0x000fe40000000200 */
[----:B------:R-:W-:-:S04]  /*00a0*/  LEA R0, R7, R0, 0x9 ;  /* 0x0000000007007211 */ /* 0x000fc800078e48ff */
[CC--:B------:R-:W-:Y:S02]  /*00b0*/  LEA.HI R4, R5.reuse, R0.reuse, RZ, 0xc ;  /* 0x0000000005047211 */ /* 0x0c0fe400078f60ff */
[----:B------:R-:W-:Y:S02]  /*00c0*/  LEA.HI R6, R5, R0, RZ, 0xe ;  /* 0x0000000005067211 */ /* 0x000fe400078f70ff */
[----:B------:R-:W-:Y:S02]  /*00d0*/  LOP3.LUT R5, R4, 0xfffff000, RZ, 0xc0, !PT ;  /* 0xfffff00004057812 */ /* 0x000fe400078ec0ff */
[----:B------:R-:W-:-:S04]  /*00e0*/  LOP3.LUT R6, R6, 0xffffc000, RZ, 0xc0, !PT ;  /* 0xffffc00006067812 */ /* 0x000fc800078ec0ff */
[----:B------:R-:W-:-:S04]  /*00f0*/  IADD3 R5, R6, R0, -R5 ;  /* 0x0000000006057210 */ /* 0x000fc80007ffe805 */
[----:B------:R-:W-:Y:S01]  /*0100*/  IADD3 R17, R5, 0x1000, RZ ;  /* 0x0000100005117810 */ /* 0x000fe20007ffe0ff */
[----:B--2---:R-:W-:-:S04]  /*0110*/  IMAD.WIDE R20, R5, 0x4, R2 ;  /* 0x0000000405147825 */ /* 0x004fc800078e0202 */
[----:B------:R-:W-:Y:S02]  /*0120*/  IMAD.WIDE R16, R17, 0x4, R2 ;  /* 0x0000000411107825 */ /* 0x000fe400078e0202 */
[----:B------:R-:W2:Y:S04]  /*0130*/  LDG.E.EL.128 R20, desc[UR4][R20.64] ;  /* 0x0000000414147981 */ /* 0x000ea8000c2e1d00 */
[----:B------:R-:W3:Y:S01]  /*0140*/  LDG.E.EL.128 R16, desc[UR4][R16.64] ;  /* 0x0000000410107981 */ /* 0x000ee2000c2e1d00 */
[----:B------:R-:W-:-:S05]  /*0150*/  IADD3 R13, R5, 0x2000, RZ ;  /* 0x00002000050d7810 */ /* 0x000fca0007ffe0ff */
[----:B------:R-:W-:-:S06]  /*0160*/  IMAD.WIDE R12, R13, 0x4, R2 ;  /* 0x000000040d0c7825 */ /* 0x000fcc00078e0202 */
[----:B------:R-:W4:Y:S01]  /*0170*/  LDG.E.EL.128 R12, desc[UR4][R12.64] ;  /* 0x000000040c0c7981 */ /* 0x000f22000c2e1d00 */
[----:B------:R-:W-:-:S05]  /*0180*/  IADD3 R9, R5, 0x3000, RZ ;  /* 0x0000300005097810 */ /* 0x000fca0007ffe0ff */
[----:B------:R-:W-:-:S06]  /*0190*/  IMAD.WIDE R8, R9, 0x4, R2 ;  /* 0x0000000409087825 */ /* 0x000fcc00078e0202 */
[----:B------:R-:W5:Y:S01]  /*01a0*/  LDG.E.EL.128 R8, desc[UR4][R8.64] ;  /* 0x0000000408087981 */ /* 0x000f62000c2e1d00 */
[----:B------:R-:W-:-:S06]  /*01b0*/  IMAD.WIDE R4, R0, 0x4, R2 ;  /* 0x0000000400047825 */ /* 0x000fcc00078e0202 */
[----:B------:R-:W5:Y:S01]  /*01c0*/  LDG.E.128 R4, desc[UR4][R4.64] ;  /* 0x0000000404047981 */ /* 0x000f62000c1e1d00 */
[----:B--2---:R-:W-:Y:S01]  /*01d0*/  FMUL R2, R20, 1.4426950216293334961 ;  /* 0x3fb8aa3b14027820 */ /* 0x004fe20000400000 */
[----:B------:R-:W-:Y:S01]  /*01e0*/  FMUL R3, R21, 1.4426950216293334961 ;  /* 0x3fb8aa3b15037820 */ /* 0x000fe20000400000 */
[----:B------:R-:W-:Y:S01]  /*01f0*/  FMUL R22, R22, 1.4426950216293334961 ;  /* 0x3fb8aa3b16167820 */ /* 0x000fe20000400000 */
[----:B------:R-:W-:Y:S01]  /*0200*/  FMUL R23, R23, 1.4426950216293334961 ;  /* 0x3fb8aa3b17177820 */ /* 0x000fe20000400000 */
[----:B---3--:R-:W-:Y:S01]  /*0210*/  FMUL R20, R16, 1.4426950216293334961 ;  /* 0x3fb8aa3b10147820 */ /* 0x008fe20000400000 */
[----:B------:R-:W-:Y:S01]  /*0220*/  FSETP.GEU.AND P1, PT, R2, -126, PT ;  /* 0xc2fc00000200780b */ /* 0x000fe20003f2e000 */
[----:B------:R-:W-:Y:S01]  /*0230*/  FMUL R21, R17, 1.4426950216293334961 ;  /* 0x3fb8aa3b11157820 */ /* 0x000fe20000400000 */
[----:B------:R-:W-:Y:S01]  /*0240*/  FSETP.GEU.AND P0, PT, R3, -126, PT ;  /* 0xc2fc00000300780b */ /* 0x000fe20003f0e000 */
[----:B------:R-:W-:Y:S01]  /*0250*/  FMUL R24, R18, 1.4426950216293334961 ;  /* 0x3fb8aa3b12187820 */ /* 0x000fe20000400000 */
[----:B------:R-:W-:Y:S01]  /*0260*/  FSETP.GEU.AND P3, PT, R20, -126, PT ;  /* 0xc2fc00001400780b */ /* 0x000fe20003f6e000 */
[----:B------:R-:W-:Y:S01]  /*0270*/  FMUL R19, R19, 1.4426950216293334961 ;  /* 0x3fb8aa3b13137820 */ /* 0x000fe20000400000 */
[----:B------:R-:W-:-:S02]  /*0280*/  FSETP.GEU.AND P4, PT, R21, -126, PT ;  /* 0xc2fc00001500780b */ /* 0x000fc40003f8e000 */
[----:B------:R-:W-:Y:S02]  /*0290*/  FSETP.GEU.AND P6, PT, R22, -126, PT ;  /* 0xc2fc00001600780b */ /* 0x000fe40003fce000 */
[----:B------:R-:W-:Y:S01]  /*02a0*/  FSETP.GEU.AND P2, PT, R23, -126, PT ;  /* 0xc2fc00001700780b */ /* 0x000fe20003f4e000 */
[----:B----4-:R-:W-:Y:S01]  /*02b0*/  FMUL R25, R12, 1.4426950216293334961 ;  /* 0x3fb8aa3b0c197820 */ /* 0x010fe20000400000 */
[----:B------:R-:W-:Y:S01]  /*02c0*/  FSETP.GEU.AND P5, PT, R24, -126, PT ;  /* 0xc2fc00001800780b */ /* 0x000fe20003fae000 */
[----:B------:R-:W-:Y:S02]  /*02d0*/  @!P1 FMUL R2, R2, 0.5 ;  /* 0x3f00000002029820 */ /* 0x000fe40000400000 */
[----:B------:R-:W-:Y:S02]  /*02e0*/  @!P0 FMUL R3, R3, 0.5 ;  /* 0x3f00000003038820 */ /* 0x000fe40000400000 */
[----:B------:R-:W-:Y:S02]  /*02f0*/  @!P3 FMUL R20, R20, 0.5 ;  /* 0x3f0000001414b820 */ /* 0x000fe40000400000 */
[----:B------:R-:W1:Y:S01]  /*0300*/  MUFU.EX2 R2, R2 ;  /* 0x0000000200027308 */ /* 0x000e620000000800 */
[----:B------:R-:W-:Y:S01]  /*0310*/  @!P4 FMUL R21, R21, 0.5 ;  /* 0x3f0000001515c820 */ /* 0x000fe20000400000 */
[----:B------:R-:W-:-:S02]  /*0320*/  @!P6 FMUL R22, R22, 0.5 ;  /* 0x3f0000001616e820 */ /* 0x000fc40000400000 */
[----:B------:R-:W-:Y:S02]  /*0330*/  @!P2 FMUL R23, R23, 0.5 ;  /* 0x3f0000001717a820 */ /* 0x000fe40000400000 */
[----:B------:R-:W-:Y:S02]  /*0340*/  @!P5 FMUL R24, R24, 0.5 ;  /* 0x3f0000001818d820 */ /* 0x000fe40000400000 */
[----:B------:R2:W3:Y:S01]  /*0350*/  MUFU.EX2 R17, R20 ;  /* 0x0000001400117308 */ /* 0x0004e20000000800 */
[----:B-1----:R-:W-:Y:S01]  /*0360*/  @!P1 FMUL R2, R2, R2 ;  /* 0x0000000202029220 */ /* 0x002fe20000400000 */
[----:B------:R-:W-:-:S06]  /*0370*/  FSETP.GEU.AND P1, PT, R19, -126, PT ;  /* 0xc2fc00001300780b */ /* 0x000fcc0003f2e000 */
[----:B------:R-:W1:Y:S01]  /*0380*/  MUFU.EX2 R3, R3 ;  /* 0x0000000300037308 */ /* 0x000e620000000800 */
[----:B--2---:R-:W-:Y:S01]  /*0390*/  FMUL R20, R13, 1.4426950216293334961 ;  /* 0x3fb8aa3b0d147820 */ /* 0x004fe20000400000 */
[----:B---3--:R-:W-:Y:S01]  /*03a0*/  @!P3 FMUL R17, R17, R17 ;  /* 0x000000111111b220 */ /* 0x008fe20000400000 */
[----:B------:R-:W-:-:S05]  /*03b0*/  FSETP.GEU.AND P3, PT, R25, -126, PT ;  /* 0xc2fc00001900780b */ /* 0x000fca0003f6e000 */
[----:B------:R2:W3:Y:S01]  /*03c0*/  MUFU.EX2 R12, R21 ;  /* 0x00000015000c7308 */ /* 0x0004e20000000800 */
[----:B------:R-:W-:Y:S01]  /*03d0*/  FADD R17, R2, R17 ;  /* 0x0000001102117221 */ /* 0x000fe20000000000 */
[----:B------:R-:W-:Y:S01]  /*03e0*/  @!P1 FMUL R19, R19, 0.5 ;  /* 0x3f00000013139820 */ /* 0x000fe20000400000 */
[----:B-1----:R-:W-:-:S05]  /*03f0*/  @!P0 FMUL R3, R3, R3 ;  /* 0x0000000303038220 */ /* 0x002fca0000400000 */
[----:B------:R1:W4:Y:S01]  /*0400*/  MUFU.EX2 R16, R22 ;  /* 0x0000001600107308 */ /* 0x0003220000000800 */
[----:B------:R-:W-:Y:S01]  /*0410*/  FSETP.GEU.AND P0, PT, R20, -126, PT ;  /* 0xc2fc00001400780b */ /* 0x000fe20003f0e000 */
[----:B--2---:R-:W-:Y:S01]  /*0420*/  FMUL R21, R15, 1.4426950216293334961 ;  /* 0x3fb8aa3b0f157820 */ /* 0x004fe20000400000 */
[----:B------:R-:W-:Y:S01]  /*0430*/  @!P3 FMUL R25, R25, 0.5 ;  /* 0x3f0000001919b820 */ /* 0x000fe20000400000 */
[----:B---3--:R-:W-:-:S04]  /*0440*/  @!P4 FMUL R12, R12, R12 ;  /* 0x0000000c0c0cc220 */ /* 0x008fc80000400000 */
[----:B------:R5:W2:Y:S01]  /*0450*/  MUFU.EX2 R18, R23 ;  /* 0x0000001700127308 */ /* 0x000aa20000000800 */
[----:B-1----:R-:W-:Y:S01]  /*0460*/  FMUL R22, R14, 1.4426950216293334961 ;  /* 0x3fb8aa3b0e167820 */ /* 0x002fe20000400000 */
[----:B------:R-:W-:-:S04]  /*0470*/  FADD R3, R3, R12 ;  /* 0x0000000c03037221 */ /* 0x000fc80000000000 */
[----:B------:R-:W-:Y:S01]  /*0480*/  FSETP.GEU.AND P4, PT, R22, -126, PT ;  /* 0xc2fc00001600780b */ /* 0x000fe20003f8e000 */
[----:B----4-:R-:W-:Y:S01]  /*0490*/  @!P6 FMUL R16, R16, R16 ;  /* 0x000000101010e220 */ /* 0x010fe20000400000 */
[----:B------:R1:W3:Y:S01]  /*04a0*/  MUFU.EX2 R13, R24 ;  /* 0x00000018000d7308 */ /* 0x0002e20000000800 */
[----:B-----5:R-:W-:Y:S01]  /*04b0*/  FMUL R23, R8, 1.4426950216293334961 ;  /* 0x3fb8aa3b08177820 */ /* 0x020fe20000400000 */
[----:B------:R-:W-:Y:S01]  /*04c0*/  FSETP.GEU.AND P6, PT, R21, -126, PT ;  /* 0xc2fc00001500780b */ /* 0x000fe20003fce000 */
[----:B------:R-:W-:Y:S01]  /*04d0*/  @!P0 FMUL R20, R20, 0.5 ;  /* 0x3f00000014148820 */ /* 0x000fe20000400000 */
[----:B--2---:R-:W-:-:S04]  /*04e0*/  @!P2 FMUL R18, R18, R18 ;  /* 0x000000121212a220 */ /* 0x004fc80000400000 */
[----:B------:R2:W4:Y:S01]  /*04f0*/  MUFU.EX2 R14, R25 ;  /* 0x00000019000e7308 */ /* 0x0005220000000800 */
[----:B-1----:R-:W-:Y:S01]  /*0500*/  FMUL R24, R9, 1.4426950216293334961 ;  /* 0x3fb8aa3b09187820 */ /* 0x002fe20000400000 */
[----:B------:R-:W-:Y:S01]  /*0510*/  FMUL R9, R10, 1.4426950216293334961 ;  /* 0x3fb8aa3b0a097820 */ /* 0x000fe20000400000 */
[----:B------:R-:W-:Y:S01]  /*0520*/  @!P4 FMUL R22, R22, 0.5 ;  /* 0x3f0000001616c820 */ /* 0x000fe20000400000 */
[----:B---3--:R-:W-:-:S04]  /*0530*/  @!P5 FMUL R13, R13, R13 ;  /* 0x0000000d0d0dd220 */ /* 0x008fc80000400000 */
[----:B------:R-:W1:Y:S01]  /*0540*/  MUFU.EX2 R19, R19 ;  /* 0x0000001300137308 */ /* 0x000e620000000800 */
[----:B------:R-:W-:Y:S01]  /*0550*/  FSETP.GEU.AND P5, PT, R23, -126, PT ;  /* 0xc2fc00001700780b */ /* 0x000fe20003fae000 */
[----:B--2---:R-:W-:Y:S01]  /*0560*/  FMUL R25, R11, 1.4426950216293334961 ;  /* 0x3fb8aa3b0b197820 */ /* 0x004fe20000400000 */
[----:B------:R-:W-:Y:S01]  /*0570*/  FSETP.GEU.AND P2, PT, R9, -126, PT ;  /* 0xc2fc00000900780b */ /* 0x000fe20003f4e000 */
[----:B------:R-:W-:Y:S01]  /*0580*/  @!P6 FMUL R21, R21, 0.5 ;  /* 0x3f0000001515e820 */ /* 0x000fe20000400000 */
[----:B------:R-:W-:Y:S01]  /*0590*/  FADD R16, R16, R13 ;  /* 0x0000000d10107221 */ /* 0x000fe20000000000 */
[----:B----4-:R-:W-:Y:S01]  /*05a0*/  @!P3 FMUL R14, R14, R14 ;  /* 0x0000000e0e0eb220 */ /* 0x010fe20000400000 */
[----:B------:R-:W-:Y:S01]  /*05b0*/  FSETP.GEU.AND P3, PT, R24, -126, PT ;  /* 0xc2fc00001800780b */ /* 0x000fe20003f6e000 */
[----:B------:R-:W2:Y:S02]  /*05c0*/  MUFU.EX2 R8, R20 ;  /* 0x0000001400087308 */ /* 0x000ea40000000800 */
[----:B------:R-:W-:-:S04]  /*05d0*/  FADD R14, R17, R14 ;  /* 0x0000000e110e7221 */ /* 0x000fc80000000000 */
[----:B------:R-:W-:Y:S01]  /*05e0*/  @!P5 FMUL R23, R23, 0.5 ;  /* 0x3f0000001717d820 */ /* 0x000fe20000400000 */
[----:B-1----:R-:W-:Y:S01]  /*05f0*/  @!P1 FMUL R19, R19, R19 ;  /* 0x0000001313139220 */ /* 0x002fe20000400000 */
[----:B------:R-:W-:Y:S01]  /*0600*/  FSETP.GEU.AND P1, PT, R25, -126, PT ;  /* 0xc2fc00001900780b */ /* 0x000fe20003f2e000 */
[----:B------:R-:W-:Y:S01]  /*0610*/  @!P2 FMUL R9, R9, 0.5 ;  /* 0x3f0000000909a820 */ /* 0x000fe20000400000 */
[----:B------:R-:W1:Y:S01]  /*0620*/  MUFU.EX2 R15, R22 ;  /* 0x00000016000f7308 */ /* 0x000e620000000800 */
[----:B------:R-:W-:Y:S01]  /*0630*/  FADD R19, R18, R19 ;  /* 0x0000001312137221 */ /* 0x000fe20000000000 */
[----:B------:R-:W-:Y:S01]  /*0640*/  @!P3 FMUL R24, R24, 0.5 ;  /* 0x3f0000001818b820 */ /* 0x000fe20000400000 */
[----:B--2---:R-:W-:-:S05]  /*0650*/  @!P0 FMUL R8, R8, R8 ;  /* 0x0000000808088220 */ /* 0x004fca0000400000 */
[----:B------:R-:W2:Y:S01]  /*0660*/  MUFU.EX2 R11, R23 ;  /* 0x00000017000b7308 */ /* 0x000ea20000000800 */
[----:B------:R-:W-:Y:S02]  /*0670*/  FADD R3, R3, R8 ;  /* 0x0000000803037221 */ /* 0x000fe40000000000 */
[----:B------:R-:W-:Y:S01]  /*0680*/  @!P1 FMUL R25, R25, 0.5 ;  /* 0x3f00000019199820 */ /* 0x000fe20000400000 */
[----:B-1----:R-:W-:-:S04]  /*0690*/  @!P4 FMUL R15, R15, R15 ;  /* 0x0000000f0f0fc220 */ /* 0x002fc80000400000 */
[----:B------:R-:W1:Y:S01]  /*06a0*/  MUFU.EX2 R20, R24 ;  /* 0x0000001800147308 */ /* 0x000e620000000800 */
[----:B------:R-:W-:Y:S01]  /*06b0*/  FADD R16, R16, R15 ;  /* 0x0000000f10107221 */ /* 0x000fe20000000000 */
[----:B--2---:R-:W-:-:S06]  /*06c0*/  @!P5 FMUL R11, R11, R11 ;  /* 0x0000000b0b0bd220 */ /* 0x004fcc0000400000 */
[----:B------:R-:W2:Y:S01]  /*06d0*/  MUFU.EX2 R9, R9 ;  /* 0x0000000900097308 */ /* 0x000ea20000000800 */
[----:B------:R-:W-:Y:S01]  /*06e0*/  FADD R11, R14, R11 ;  /* 0x0000000b0e0b7221 */ /* 0x000fe20000000000 */
[----:B-1----:R-:W-:-:S06]  /*06f0*/  @!P3 FMUL R20, R20, R20 ;  /* 0x000000141414b220 */ /* 0x002fcc0000400000 */
[----:B------:R-:W1:Y:S01]  /*0700*/  MUFU.EX2 R10, R21 ;  /* 0x00000015000a7308 */ /* 0x000e620000000800 */
[----:B------:R-:W-:Y:S01]  /*0710*/  FSETP.GEU.AND P0, PT, R11, 1.175494350822287508e-38, PT ;  /* 0x008000000b00780b */ /* 0x000fe20003f0e000 */
[----:B------:R-:W-:Y:S01]  /*0720*/  FADD R20, R3, R20 ;  /* 0x0000001403147221 */ /* 0x000fe20000000000 */
[----:B------:R-:W-:Y:S02]  /*0730*/  HFMA2.MMA R3, -RZ, RZ, 1.5048828125, 33.21875 ;  /* 0x3e055027ff037435 */ /* 0x000fe400000001ff */
[----:B------:R-:W-:Y:S01]  /*0740*/  FSEL R13, RZ, -23, P0 ;  /* 0xc1b80000ff0d7808 */ /* 0x000fe20000000000 */
[----:B--2---:R-:W-:Y:S02]  /*0750*/  @!P2 FMUL R9, R9, R9 ;  /* 0x000000090909a220 */ /* 0x004fe40000400000 */
[----:B------:R-:W2:Y:S02]  /*0760*/  MUFU.EX2 R2, R25 ;  /* 0x0000001900027308 */ /* 0x000ea40000000800 */
[----:B------:R-:W-:-:S04]  /*0770*/  FADD R9, R16, R9 ;  /* 0x0000000910097221 */ /* 0x000fc80000000000 */
[----:B------:R-:W-:Y:S01]  /*0780*/  @!P0 FMUL R11, R11, 8388608 ;  /* 0x4b0000000b0b8820 */ /* 0x000fe20000400000 */
[----:B-1----:R-:W-:Y:S01]  /*0790*/  @!P6 FMUL R10, R10, R10 ;  /* 0x0000000a0a0ae220 */ /* 0x002fe20000400000 */
[----:B------:R-:W-:-:S03]  /*07a0*/  FSETP.GEU.AND P2, PT, R9, 1.175494350822287508e-38, PT ;  /* 0x008000000900780b */ /* 0x000fc60003f4e000 */
[----:B------:R-:W-:Y:S01]  /*07b0*/  FADD R19, R19, R10 ;  /* 0x0000000a13137221 */ /* 0x000fe20000000000 */
[----:B------:R-:W-:Y:S02]  /*07c0*/  IADD3 R8, R11, -0x3f2aaaab, RZ ;  /* 0xc0d555550b087810 */ /* 0x000fe40007ffe0ff */
[----:B------:R-:W-:Y:S01]  /*07d0*/  FSEL R18, RZ, -23, P2 ;  /* 0xc1b80000ff127808 */ /* 0x000fe20001000000 */
[----:B--2---:R-:W-:Y:S01]  /*07e0*/  @!P1 FMUL R2, R2, R2 ;  /* 0x0000000202029220 */ /* 0x004fe20000400000 */
[----:B------:R-:W-:Y:S02]  /*07f0*/  FSETP.GEU.AND P1, PT, R20, 1.175494350822287508e-38, PT ;  /* 0x008000001400780b */ /* 0x000fe40003f2e000 */
[----:B------:R-:W-:Y:S01]  /*0800*/  LOP3.LUT R8, R8, 0xff800000, RZ, 0xc0, !PT ;  /* 0xff80000008087812 */ /* 0x000fe200078ec0ff */
[----:B------:R-:W-:Y:S01]  /*0810*/  FADD R2, R19, R2 ;  /* 0x0000000213027221 */ /* 0x000fe20000000000 */
[----:B------:R-:W-:Y:S01]  /*0820*/  FSEL R16, RZ, -23, P1 ;  /* 0xc1b80000ff107808 */ /* 0x000fe20000800000 */
[----:B------:R-:W-:Y:S01]  /*0830*/  @!P2 FMUL R9, R9, 8388608 ;  /* 0x4b0000000909a820 */ /* 0x000fe20000400000 */
[----:B------:R-:W-:-:S02]  /*0840*/  I2FP.F32.S32 R12, R8 ;  /* 0x00000008000c7245 */ /* 0x000fc40000201400 */
[----:B------:R-:W-:Y:S02]  /*0850*/  FSETP.GEU.AND P3, PT, R2, 1.175494350822287508e-38, PT ;  /* 0x008000000200780b */ /* 0x000fe40003f6e000 */
[----:B------:R-:W-:Y:S01]  /*0860*/  IADD3 R14, R9, -0x3f2aaaab, RZ ;  /* 0xc0d55555090e7810 */ /* 0x000fe20007ffe0ff */
[----:B------:R-:W-:Y:S01]  /*0870*/  FFMA.FTZ R13, R12, 1.1920928955078125e-07, R13 ;  /* 0x340000000c0d7823 */ /* 0x000fe2000001000d */
[----:B------:R-:W-:Y:S01]  /*0880*/  IADD3 R10, R11, -R8, RZ ;  /* 0x800000080b0a7210 */ /* 0x000fe20007ffe0ff */
[----:B------:R-:W-:Y:S01]  /*0890*/  @!P1 FMUL R20, R20, 8388608 ;  /* 0x4b00000014149820 */ /* 0x000fe20000400000 */
[----:B------:R-:W-:Y:S02]  /*08a0*/  LOP3.LUT R14, R14, 0xff800000, RZ, 0xc0, !PT ;  /* 0xff8000000e0e7812 */ /* 0x000fe400078ec0ff */
[----:B------:R-:W-:Y:S01]  /*08b0*/  ISETP.GE.U32.AND P2, PT, R11, 0x7f800000, PT ;  /* 0x7f8000000b00780c */ /* 0x000fe20003f46070 */
[----:B------:R-:W-:Y:S01]  /*08c0*/  FADD R8, R10, -1 ;  /* 0xbf8000000a087421 */ /* 0x000fe20000000000 */
[----:B------:R-:W-:-:S02]  /*08d0*/  IADD3 R15, R20, -0x3f2aaaab, RZ ;  /* 0xc0d55555140f7810 */ /* 0x000fc40007ffe0ff */
[----:B------:R-:W-:Y:S01]  /*08e0*/  I2FP.F32.S32 R19, R14 ;  /* 0x0000000e00137245 */ /* 0x000fe20000201400 */
[----:B------:R-:W-:Y:S01]  /*08f0*/  @!P3 FMUL R2, R2, 8388608 ;  /* 0x4b0000000202b820 */ /* 0x000fe20000400000 */
[----:B------:R-:W-:Y:S02]  /*0900*/  LOP3.LUT R15, R15, 0xff800000, RZ, 0xc0, !PT ;  /* 0xff8000000f0f7812 */ /* 0x000fe400078ec0ff */
[----:B------:R-:W-:Y:S01]  /*0910*/  IADD3 R22, R9, -R14, RZ ;  /* 0x8000000e09167210 */ /* 0x000fe20007ffe0ff */
[----:B------:R-:W-:Y:S01]  /*0920*/  FFMA.FTZ R10, R19, 1.1920928955078125e-07, R18 ;  /* 0x34000000130a7823 */ /* 0x000fe20000010012 */
[----:B------:R-:W-:Y:S02]  /*0930*/  IADD3 R21, R2, -0x3f2aaaab, RZ ;  /* 0xc0d5555502157810 */ /* 0x000fe40007ffe0ff */
[----:B------:R-:W-:Y:S01]  /*0940*/  I2FP.F32.S32 R17, R15 ;  /* 0x0000000f00117245 */ /* 0x000fe20000201400 */
[----:B------:R-:W-:Y:S01]  /*0950*/  FADD R22, R22, -1 ;  /* 0xbf80000016167421 */ /* 0x000fe20000000000 */
[----:B------:R-:W-:-:S02]  /*0960*/  LOP3.LUT R21, R21, 0xff800000, RZ, 0xc0, !PT ;  /* 0xff80000015157812 */ /* 0x000fc400078ec0ff */
[----:B------:R-:W-:Y:S01]  /*0970*/  FSEL R18, RZ, -23, P3 ;  /* 0xc1b80000ff127808 */ /* 0x000fe20001800000 */
[----:B------:R-:W-:Y:S01]  /*0980*/  FFMA.FTZ R12, R17, 1.1920928955078125e-07, R16 ;  /* 0x34000000110c7823 */ /* 0x000fe20000010010 */
[----:B------:R-:W-:Y:S01]  /*0990*/  IADD3 R16, R20, -R15, RZ ;  /* 0x8000000f14107210 */ /* 0x000fe20007ffe0ff */
[----:B------:R-:W-:Y:S01]  /*09a0*/  FFMA.FTZ R17, R8, -R3, 0.14084610342979431152 ;  /* 0x3e1039f608117423 */ /* 0x000fe20000010803 */
[----:B------:R-:W-:Y:S02]  /*09b0*/  I2FP.F32.S32 R19, R21 ;  /* 0x0000001500137245 */ /* 0x000fe40000201400 */
[----:B------:R-:W-:Y:S01]  /*09c0*/  IADD3 R21, R2, -R21, RZ ;  /* 0x8000001502157210 */ /* 0x000fe20007ffe0ff */
[----:B------:R-:W-:Y:S01]  /*09d0*/  FADD R16, R16, -1 ;  /* 0xbf80000010107421 */ /* 0x000fe20000000000 */
[----:B------:R-:W-:Y:S01]  /*09e0*/  FFMA.FTZ R17, R8, R17, -0.12148627638816833496 ;  /* 0xbdf8cdcc08117423 */ /* 0x000fe20000010011 */
[----:B------:R-:W-:Y:S01]  /*09f0*/  FFMA.FTZ R14, R19, 1.1920928955078125e-07, R18 ;  /* 0x34000000130e7823 */ /* 0x000fe20000010012 */
[-C--:B------:R-:W-:Y:S01]  /*0a00*/  FFMA.FTZ R19, R22, -R3.reuse, 0.14084610342979431152 ;  /* 0x3e1039f616137423 */ /* 0x080fe20000010803 */
[----:B------:R-:W-:Y:S01]  /*0a10*/  FADD R18, R21, -1 ;  /* 0xbf80000015127421 */ /* 0x000fe20000000000 */
[----:B------:R-:W-:Y:S01]  /*0a20*/  FFMA.FTZ R15, R16, -R3, 0.14084610342979431152 ;  /* 0x3e1039f6100f7423 */ /* 0x000fe20000010803 */
[----:B------:R-:W-:Y:S01]  /*0a30*/  FFMA.FTZ R17, R8, R17, 0.13980610668659210205 ;  /* 0x3e0f295508117423 */ /* 0x000fe20000010011 */
[----:B------:R-:W-:Y:S01]  /*0a40*/  FFMA.FTZ R19, R22, R19, -0.12148627638816833496 ;  /* 0xbdf8cdcc16137423 */ /* 0x000fe20000010013 */
[----:B------:R-:W-:Y:S01]  /*0a50*/  FFMA.FTZ R3, R18, -R3, 0.14084610342979431152 ;  /* 0x3e1039f612037423 */ /* 0x000fe20000010803 */
[----:B------:R-:W-:Y:S01]  /*0a60*/  FFMA.FTZ R15, R16, R15, -0.12148627638816833496 ;  /* 0xbdf8cdcc100f7423 */ /* 0x000fe2000001000f */
[----:B------:R-:W-:Y:S01]  /*0a70*/  FFMA.FTZ R17, R8, R17, -0.16684235632419586182 ;  /* 0xbe2ad8b908117423 */ /* 0x000fe20000010011 */
[----:B------:R-:W-:Y:S01]  /*0a80*/  FFMA.FTZ R19, R22, R19, 0.13980610668659210205 ;  /* 0x3e0f295516137423 */ /* 0x000fe20000010013 */
[----:B------:R-:W-:Y:S01]  /*0a90*/  FFMA.FTZ R3, R18, R3, -0.12148627638816833496 ;  /* 0xbdf8cdcc12037423 */ /* 0x000fe20000010003 */
[----:B------:R-:W-:Y:S01]  /*0aa0*/  FFMA.FTZ R15, R16, R15, 0.13980610668659210205 ;  /* 0x3e0f2955100f7423 */ /* 0x000fe2000001000f */
[----:B------:R-:W-:Y:S01]  /*0ab0*/  FFMA.FTZ R17, R8, R17, 0.20012299716472625732 ;  /* 0x3e4ced0b08117423 */ /* 0x000fe20000010011 */
[----:B------:R-:W-:Y:S01]  /*0ac0*/  FFMA.FTZ R19, R22, R19, -0.16684235632419586182 ;  /* 0xbe2ad8b916137423 */ /* 0x000fe20000010013 */
[----:B------:R-:W-:Y:S01]  /*0ad0*/  FFMA.FTZ R3, R18, R3, 0.13980610668659210205 ;  /* 0x3e0f295512037423 */ /* 0x000fe20000010003 */
[----:B------:R-:W-:Y:S01]  /*0ae0*/  FFMA.FTZ R15, R16, R15, -0.16684235632419586182 ;  /* 0xbe2ad8b9100f7423 */ /* 0x000fe2000001000f */
[----:B------:R-:W-:Y:S01]  /*0af0*/  FFMA.FTZ R17, R8, R17, -0.24999669194221496582 ;  /* 0xbe7fff2208117423 */ /* 0x000fe20000010011 */
[----:B------:R-:W-:Y:S01]  /*0b00*/  FFMA.FTZ R19, R22, R19, 0.20012299716472625732 ;  /* 0x3e4ced0b16137423 */ /* 0x000fe20000010013 */
[----:B------:R-:W-:Y:S01]  /*0b10*/  FFMA.FTZ R3, R18, R3, -0.16684235632419586182 ;  /* 0xbe2ad8b912037423 */ /* 0x000fe20000010003 */
[----:B------:R-:W-:Y:S01]  /*0b20*/  FFMA.FTZ R15, R16, R15, 0.20012299716472625732 ;  /* 0x3e4ced0b100f7423 */ /* 0x000fe2000001000f */
[----:B------:R-:W-:Y:S01]  /*0b30*/  FFMA.FTZ R17, R8, R17, 0.33333182334899902344 ;  /* 0x3eaaaa7808117423 */ /* 0x000fe20000010011 */
[----:B------:R-:W-:Y:S01]  /*0b40*/  FFMA.FTZ R19, R22, R19, -0.24999669194221496582 ;  /* 0xbe7fff2216137423 */ /* 0x000fe20000010013 */
[----:B------:R-:W-:Y:S01]  /*0b50*/  FFMA.FTZ R3, R18, R3, 0.20012299716472625732 ;  /* 0x3e4ced0b12037423 */ /* 0x000fe20000010003 */
[----:B------:R-:W-:Y:S01]  /*0b60*/  FFMA.FTZ R15, R16, R15, -0.24999669194221496582 ;  /* 0xbe7fff22100f7423 */ /* 0x000fe2000001000f */
[----:B------:R-:W-:Y:S01]  /*0b70*/  FFMA.FTZ R17, R8, R17, -0.5 ;  /* 0xbf00000008117423 */ /* 0x000fe20000010011 */
[----:B------:R-:W-:Y:S01]  /*0b80*/  ISETP.GE.U32.AND P3, PT, R20, 0x7f800000, PT ;  /* 0x7f8000001400780c */ /* 0x000fe20003f66070 */
[----:B------:R-:W-:Y:S01]  /*0b90*/  FFMA.FTZ R3, R18, R3, -0.24999669194221496582 ;  /* 0xbe7fff2212037423 */ /* 0x000fe20000010003 */
[----:B------:R-:W-:Y:S01]  /*0ba0*/  FFMA.FTZ R15, R16, R15, 0.33333182334899902344 ;  /* 0x3eaaaa78100f7423 */ /* 0x000fe2000001000f */
[----:B------:R-:W-:Y:S01]  /*0bb0*/  ISETP.GE.U32.AND P4, PT, R9, 0x7f800000, PT ;  /* 0x7f8000000900780c */ /* 0x000fe20003f86070 */
[----:B------:R-:W-:Y:S01]  /*0bc0*/  FFMA.FTZ R19, R22, R19, 0.33333182334899902344 ;  /* 0x3eaaaa7816137423 */ /* 0x000fe20000010013 */
[----:B------:R-:W-:Y:S01]  /*0bd0*/  FFMA.FTZ R3, R18, R3, 0.33333182334899902344 ;  /* 0x3eaaaa7812037423 */ /* 0x000fe20000010003 */
[----:B------:R-:W-:Y:S01]  /*0be0*/  FFMA.FTZ R15, R16, R15, -0.5 ;  /* 0xbf000000100f7423 */ /* 0x000fe2000001000f */
[----:B------:R-:W-:Y:S01]  /*0bf0*/  ISETP.GE.U32.AND P1, PT, R2, 0x7f800000, PT ;  /* 0x7f8000000200780c */ /* 0x000fe20003f26070 */
[----:B------:R-:W-:Y:S01]  /*0c00*/  FMUL R17, R8, R17 ;  /* 0x0000001108117220 */ /* 0x000fe20000400000 */
[----:B------:R-:W-:Y:S01]  /*0c10*/  FFMA.FTZ R3, R18, R3, -0.5 ;  /* 0xbf00000012037423 */ /* 0x000fe20000010003 */
[----:B------:R-:W-:Y:S01]  /*0c20*/  FMUL R15, R16, R15 ;  /* 0x0000000f100f7220 */ /* 0x000fe20000400000 */
[----:B------:R-:W-:Y:S01]  /*0c30*/  FFMA.FTZ R19, R22, R19, -0.5 ;  /* 0xbf00000016137423 */ /* 0x000fe20000010013 */
[----:B------:R-:W-:Y:S01]  /*0c40*/  FFMA.FTZ R8, R8, R17, R8 ;  /* 0x0000001108087223 */ /* 0x000fe20000010008 */
[----:B------:R-:W-:Y:S01]  /*0c50*/  FMUL R3, R18, R3 ;  /* 0x0000000312037220 */ /* 0x000fe20000400000 */
[----:B------:R-:W-:Y:S01]  /*0c60*/  FFMA.FTZ R15, R16, R15, R16 ;  /* 0x0000000f100f7223 */ /* 0x000fe20000010010 */
[----:B------:R-:W-:Y:S01]  /*0c70*/  @P2 MOV R16, 0x7f800000 ;  /* 0x7f80000000102802 */ /* 0x000fe20000000f00 */
[----:B------:R-:W-:Y:S01]  /*0c80*/  FMUL R19, R22, R19 ;  /* 0x0000001316137220 */ /* 0x000fe20000400000 */
[----:B------:R-:W-:Y:S01]  /*0c90*/  FFMA.FTZ R3, R18, R3, R18 ;  /* 0x0000000312037223 */ /* 0x000fe20000010012 */
[----:B------:R-:W-:Y:S01]  /*0ca0*/  FFMA.FTZ R8, R13, 0.69314718246459960938, R8 ;  /* 0x3f3172180d087823 */ /* 0x000fe20000010008 */
[C---:B------:R-:W-:Y:S01]  /*0cb0*/  FSETP.NEU.AND P0, PT, R11.reuse, RZ, PT ;  /* 0x000000ff0b00720b */ /* 0x040fe20003f0d000 */
[----:B------:R-:W-:Y:S01]  /*0cc0*/  @P2 FFMA.FTZ R8, R11, R16, +INF ;  /* 0x7f8000000b082423 */ /* 0x000fe20000010010 */
[----:B------:R-:W-:Y:S01]  /*0cd0*/  FFMA.FTZ R3, R14, 0.69314718246459960938, R3 ;  /* 0x3f3172180e037823 */ /* 0x000fe20000010003 */
[----:B------:R-:W-:Y:S01]  /*0ce0*/  FFMA.FTZ R19, R22, R19, R22 ;  /* 0x0000001316137223 */ /* 0x000fe20000010016 */
[----:B------:R-:W-:Y:S01]  /*0cf0*/  @P3 MOV R13, 0x7f800000 ;  /* 0x7f800000000d3802 */ /* 0x000fe20000000f00 */
[----:B------:R-:W-:Y:S01]  /*0d00*/  FFMA.FTZ R12, R12, 0.69314718246459960938, R15 ;  /* 0x3f3172180c0c7823 */ /* 0x000fe2000001000f */
[----:B------:R-:W-:Y:S01]  /*0d10*/  @P4 MOV R14, 0x7f800000 ;  /* 0x7f800000000e4802 */ /* 0x000fe20000000f00 */
[----:B------:R-:W-:Y:S01]  /*0d20*/  FFMA.FTZ R10, R10, 0.69314718246459960938, R19 ;  /* 0x3f3172180a0a7823 */ /* 0x000fe20000010013 */
[----:B------:R-:W-:Y:S01]  /*0d30*/  @P1 MOV R11, 0x7f800000 ;  /* 0x7f800000000b1802 */ /* 0x000fe20000000f00 */
[C---:B------:R-:W-:Y:S01]  /*0d40*/  @P3 FFMA.FTZ R12, R20.reuse, R13, +INF ;  /* 0x7f800000140c3423 */ /* 0x040fe2000001000d */
[----:B------:R-:W-:Y:S01]  /*0d50*/  FSETP.NEU.AND P2, PT, R20, RZ, PT ;  /* 0x000000ff1400720b */ /* 0x000fe20003f4d000 */
[C---:B------:R-:W-:Y:S01]  /*0d60*/  @P4 FFMA.FTZ R10, R9.reuse, R14, +INF ;  /* 0x7f800000090a4423 */ /* 0x040fe2000001000e */
[----:B------:R-:W-:Y:S01]  /*0d70*/  FSETP.NEU.AND P3, PT, R9, RZ, PT ;  /* 0x000000ff0900720b */ /* 0x000fe20003f6d000 */
[C---:B------:R-:W-:Y:S01]  /*0d80*/  @P1 FFMA.FTZ R3, R2.reuse, R11, +INF ;  /* 0x7f80000002031423 */ /* 0x040fe2000001000b */
[----:B------:R-:W-:-:S02]  /*0d90*/  FSETP.NEU.AND P4, PT, R2, RZ, PT ;  /* 0x000000ff0200720b */ /* 0x000fc40003f8d000 */
[----:B------:R-:W-:Y:S02]  /*0da0*/  FSEL R11, R8, -INF , P0 ;  /* 0xff800000080b7808 */ /* 0x000fe40000000000 */
[----:B------:R-:W-:Y:S02]  /*0db0*/  FSEL R12, R12, -INF , P2 ;  /* 0xff8000000c0c7808 */ /* 0x000fe40001000000 */
[----:B------:R-:W-:Y:S01]  /*0dc0*/  FSEL R9, R10, -INF , P3 ;  /* 0xff8000000a097808 */ /* 0x000fe20001800000 */
[----:B------:R-:W-:Y:S01]  /*0dd0*/  FADD R4, R4, -R11 ;  /* 0x8000000b04047221 */ /* 0x000fe20000000000 */
[----:B------:R-:W-:Y:S01]  /*0de0*/  FSEL R8, R3, -INF , P4 ;  /* 0xff80000003087808 */ /* 0x000fe20002000000 */
[----:B------:R-:W-:Y:S01]  /*0df0*/  FADD R5, R5, -R12 ;  /* 0x8000000c05057221 */ /* 0x000fe20000000000 */
[----:B------:R-:W-:Y:S01]  /*0e00*/  SHF.R.S32.HI R13, RZ, 0x1f, R0 ;  /* 0x0000001fff0d7819 */ /* 0x000fe20000011400 */
[----:B------:R-:W-:Y:S01]  /*0e10*/  FADD R6, R6, -R9 ;  /* 0x8000000906067221 */ /* 0x000fe20000000000 */
[----:B------:R-:W-:Y:S01]  /*0e20*/  LEA R2, P1, R0, UR6, 0x2 ;  /* 0x0000000600027c11 */ /* 0x000fe2000f8210ff */
[----:B------:R-:W-:-:S03]  /*0e30*/  FADD R7, R7, -R8 ;  /* 0x8000000807077221 */ /* 0x000fc60000000000 */
[----:B------:R-:W-:-:S05]  /*0e40*/  LEA.HI.X R3, R0, UR7, R13, 0x2, P1 ;  /* 0x0000000700037c11 */ /* 0x000fca00088f140d */
[----:B------:R-:W-:Y:S01]  /*0e50*/  STG.E.128 desc[UR4][R2.64], R4 ;  /* 0x0000000402007986 */ /* 0x000fe2000c101d04 */
[----:B------:R-:W-:Y:S05]  /*0e60*/  EXIT ;  /* 0x000000000000794d */ /* 0x000fea0003800000 */
.L_x_0:
[----:B------:R-:W-:-:S00]  /*0e70*/  BRA `(.L_x_0) ;  /* 0xfffffffc00fc7947 */ /* 0x000fc0000383ffff */
[----:B------:R-:W-:-:S00]  /*0e80*/  NOP ;  /* 0x0000000000007918 */ /* 0x000fc00000000000 */
[----:B------:R-:W-:-:S00]  /*0e90*/  NOP ;  /* 0x0000000000007918 */ /* 0x000fc00000000000 */
[----:B------:R-:W-:-:S00]  /*0ea0*/  NOP ;  /* 0x0000000000007918 */ /* 0x000fc00000000000 */
[----:B------:R-:W-:-:S00]  /*0eb0*/  NOP ;  /* 0x0000000000007918 */ /* 0x000fc00000000000 */
[----:B------:R-:W-:-:S00]  /*0ec0*/  NOP ;  /* 0x0000000000007918 */ /* 0x000fc00000000000 */
[----:B------:R-:W-:-:S00]  /*0ed0*/  NOP ;  /* 0x0000000000007918 */ /* 0x000fc00000000000 */
[----:B------:R-:W-:-:S00]  /*0ee0*/  NOP ;  /* 0x0000000000007918 */ /* 0x000fc00000000000 */
[----:B------:R-:W-:-:S00]  /*0ef0*/  NOP ;  /* 0x0000000000007918 */ /* 0x000fc00000000000 */
.L_x_1:


//--------------------- .nv.global.init           --------------------------
	.section	.nv.global.init,"aw",@progbits
.nv.global.init:
	.type		_$_str,@object
	.size		_$_str,(.L_0 - _$_str)
_$_str:
        /*0000*/ 	.byte	0x5f, 0x5f, 0x43, 0x55, 0x44, 0x41, 0x5f, 0x46, 0x54, 0x5a, 0x00
.L_0:


//--------------------- .nv.constant0.triton_poi_fused__log_softmax_28 --------------------------
	.section	.nv.constant0.triton_poi_fused__log_softmax_28,"a",@progbits
	.sectionflags	@""
	.align	4
.nv.constant0.triton_poi_fused__log_softmax_28:
	.zero		548
